	.headerflags	@"EF_CUDA_TEXMODE_UNIFIED EF_CUDA_64BIT_ADDRESS EF_CUDA_ACCELERATORS EF_CUDA_SM90 EF_CUDA_VIRTUAL_SM(EF_CUDA_SM90)"
	.elftype	@"ET_EXEC"


//--------------------- .nv.info                  --------------------------
	.section	.nv.info,"",@"SHT_CUDA_INFO"
	.align	4


	//----- nvinfo : EIATTR_REGCOUNT
	.align		4
        /*0000*/ 	.byte	0x04, 0x2f
        /*0002*/ 	.short	(.L_3 - .L_2)
	.align		4
.L_2:
        /*0004*/ 	.word	index@(triton_poi_fused__native_batch_norm_legit_no_training_convolution_relu_6)
        /*0008*/ 	.word	0x00000013


	//----- nvinfo : EIATTR_MIN_STACK_SIZE
	.align		4
.L_3:
        /*000c*/ 	.byte	0x04, 0x12
        /*000e*/ 	.short	(.L_5 - .L_4)
	.align		4
.L_4:
        /*0010*/ 	.word	index@(triton_poi_fused__native_batch_norm_legit_no_training_convolution_relu_6)
        /*0014*/ 	.word	0x00000000


	//----- nvinfo : EIATTR_FRAME_SIZE
	.align		4
.L_5:
        /*0018*/ 	.byte	0x04, 0x11
        /*001a*/ 	.short	(.L_7 - .L_6)
	.align		4
.L_6:
        /*001c*/ 	.word	index@(triton_poi_fused__native_batch_norm_legit_no_training_convolution_relu_6)
        /*0020*/ 	.word	0x00000000


	//----- nvinfo : EIATTR_MIN_STACK_SIZE
	.align		4
.L_7:
        /*0024*/ 	.byte	0x04, 0x12
        /*0026*/ 	.short	(.L_9 - .L_8)
	.align		4
.L_8:
        /*0028*/ 	.word	index@(triton_poi_fused__native_batch_norm_legit_no_training_convolution_relu_6)
        /*002c*/ 	.word	0x00000000
.L_9:


//--------------------- .nv.info.triton_poi_fused__native_batch_norm_legit_no_training_convolution_relu_6 --------------------------
	.section	.nv.info.triton_poi_fused__native_batch_norm_legit_no_training_convolution_relu_6,"",@"SHT_CUDA_INFO"
	.sectionflags	@""
	.align	4


	//----- nvinfo : EIATTR_CUDA_API_VERSION
	.align		4
        /*0000*/ 	.byte	0x04, 0x37
        /*0002*/ 	.short	(.L_11 - .L_10)
.L_10:
        /*0004*/ 	.word	0x0000007c


	//----- nvinfo : EIATTR_KPARAM_INFO
	.align		4
.L_11:
        /*0008*/ 	.byte	0x04, 0x17
        /*000a*/ 	.short	(.L_13 - .L_12)
.L_12:
        /*000c*/ 	.word	0x00000000
        /*0010*/ 	.short	0x0007
        /*0012*/ 	.short	0x0038
        /*0014*/ 	.byte	0x00, 0xf0, 0x11, 0x00


	//----- nvinfo : EIATTR_KPARAM_INFO
	.align		4
.L_13:
        /*0018*/ 	.byte	0x04, 0x17
        /*001a*/ 	.short	(.L_15 - .L_14)
.L_14:
        /*001c*/ 	.word	0x00000000
        /*0020*/ 	.short	0x0006
        /*0022*/ 	.short	0x0030
        /*0024*/ 	.byte	0x00, 0xf4, 0x21, 0x00


	//----- nvinfo : EIATTR_KPARAM_INFO
	.align		4
.L_15:
        /*0028*/ 	.byte	0x04, 0x17
        /*002a*/ 	.short	(.L_17 - .L_16)
.L_16:
        /*002c*/ 	.word	0x00000000
        /*0030*/ 	.short	0x0005
        /*0032*/ 	.short	0x0028
        /*0034*/ 	.byte	0x00, 0xf4, 0x21, 0x00


	//----- nvinfo : EIATTR_KPARAM_INFO
	.align		4
.L_17:
        /*0038*/ 	.byte	0x04, 0x17
        /*003a*/ 	.short	(.L_19 - .L_18)
.L_18:
        /*003c*/ 	.word	0x00000000
        /*0040*/ 	.short	0x0004
        /*0042*/ 	.short	0x0020
        /*0044*/ 	.byte	0x00, 0xf4, 0x21, 0x00


	//----- nvinfo : EIATTR_KPARAM_INFO
	.align		4
.L_19:
        /*0048*/ 	.byte	0x04, 0x17
        /*004a*/ 	.short	(.L_21 - .L_20)
.L_20:
        /*004c*/ 	.word	0x00000000
        /*0050*/ 	.short	0x0003
        /*0052*/ 	.short	0x0018
        /*0054*/ 	.byte	0x00, 0xf4, 0x21, 0x00


	//----- nvinfo : EIATTR_KPARAM_INFO
	.align		4
.L_21:
        /*0058*/ 	.byte	0x04, 0x17
        /*005a*/ 	.short	(.L_23 - .L_22)
.L_22:
        /*005c*/ 	.word	0x00000000
        /*0060*/ 	.short	0x0002
        /*0062*/ 	.short	0x0010
        /*0064*/ 	.byte	0x00, 0xf4, 0x21, 0x00


	//----- nvinfo : EIATTR_KPARAM_INFO
	.align		4
.L_23:
        /*0068*/ 	.byte	0x04, 0x17
        /*006a*/ 	.short	(.L_25 - .L_24)
.L_24:
        /*006c*/ 	.word	0x00000000
        /*0070*/ 	.short	0x0001
        /*0072*/ 	.short	0x0008
        /*0074*/ 	.byte	0x00, 0xf4, 0x21, 0x00


	//----- nvinfo : EIATTR_KPARAM_INFO
	.align		4
.L_25:
        /*0078*/ 	.byte	0x04, 0x17
        /*007a*/ 	.short	(.L_27 - .L_26)
.L_26:
        /*007c*/ 	.word	0x00000000
        /*0080*/ 	.short	0x0000
        /*0082*/ 	.short	0x0000
        /*0084*/ 	.byte	0x00, 0xf4, 0x21, 0x00


	//----- nvinfo : EIATTR_SPARSE_MMA_MASK
	.align		4
.L_27:
        /*0088*/ 	.byte	0x03, 0x50
        /*008a*/ 	.short	0x0000


	//----- nvinfo : EIATTR_MAXREG_COUNT
	.align		4
        /*008c*/ 	.byte	0x03, 0x1b
        /*008e*/ 	.short	0x00ff


	//----- nvinfo : EIATTR_EXIT_INSTR_OFFSETS
	.align		4
        /*0090*/ 	.byte	0x04, 0x1c
        /*0092*/ 	.short	(.L_29 - .L_28)


	//   ....[0]....
.L_28:
        /*0094*/ 	.word	0x00000340


	//----- nvinfo : EIATTR_REQNTID
	.align		4
.L_29:
        /*0098*/ 	.byte	0x04, 0x10
        /*009a*/ 	.short	(.L_31 - .L_30)
.L_30:
        /*009c*/ 	.word	0x00000080
        /*00a0*/ 	.word	0x00000001
        /*00a4*/ 	.word	0x00000001


	//----- nvinfo : EIATTR_CBANK_PARAM_SIZE
	.align		4
.L_31:
        /*00a8*/ 	.byte	0x03, 0x19
        /*00aa*/ 	.short	0x003c


	//----- nvinfo : EIATTR_PARAM_CBANK
	.align		4
        /*00ac*/ 	.byte	0x04, 0x0a
        /*00ae*/ 	.short	(.L_33 - .L_32)
	.align		4
.L_32:
        /*00b0*/ 	.word	index@(.nv.constant0.triton_poi_fused__native_batch_norm_legit_no_training_convolution_relu_6)
        /*00b4*/ 	.short	0x0210
        /*00b6*/ 	.short	0x003c


	//----- nvinfo : EIATTR_SW_WAR
	.align		4
.L_33:
        /*00b8*/ 	.byte	0x04, 0x36
        /*00ba*/ 	.short	(.L_35 - .L_34)
.L_34:
        /*00bc*/ 	.word	0x00000008
.L_35:


//--------------------- .nv.callgraph             --------------------------
	.section	.nv.callgraph,"",@"SHT_CUDA_CALLGRAPH"
	.align	4
	.sectionentsize	8
	.align		4
        /*0000*/ 	.word	0x00000000
	.align		4
        /*0004*/ 	.word	0xffffffff
	.align		4
        /*0008*/ 	.word	0x00000000
	.align		4
        /*000c*/ 	.word	0xfffffffe
	.align		4
        /*0010*/ 	.word	0x00000000
	.align		4
        /*0014*/ 	.word	0xfffffffd
	.align		4
        /*0018*/ 	.word	0x00000000
	.align		4
        /*001c*/ 	.word	0xfffffffc


//--------------------- .nv.constant4             --------------------------
	.section	.nv.constant4,"a",@progbits
	.align	8
	.align		8
.nv.constant4:
        /*0000*/ 	.dword	_$_str
	.align		8
        /*0008*/ 	.dword	_$_str_$_2


//--------------------- .text.triton_poi_fused__native_batch_norm_legit_no_training_convolution_relu_6 --------------------------
	.section	.text.triton_poi_fused__native_batch_norm_legit_no_training_convolution_relu_6,"ax",@progbits
	.align	128
        .global         triton_poi_fused__native_batch_norm_legit_no_training_convolution_relu_6
        .type           triton_poi_fused__native_batch_norm_legit_no_training_convolution_relu_6,@function
        .size           triton_poi_fused__native_batch_norm_legit_no_training_convolution_relu_6,(.L_x_1 - triton_poi_fused__native_batch_norm_legit_no_training_convolution_relu_6)
        .other          triton_poi_fused__native_batch_norm_legit_no_training_convolution_relu_6,@"STO_CUDA_ENTRY STV_DEFAULT"
triton_poi_fused__native_batch_norm_legit_no_training_convolution_relu_6:
.text.triton_poi_fused__native_batch_norm_legit_no_training_convolution_relu_6:
[----:B------:R-:W-:Y:S01]  /*0000*/  LDC R1, c[0x0][0x28] ;  /* 0x00000a00ff017b82 */ /* 0x000fe20000000800 */
[----:B------:R-:W1:Y:S07]  /*0010*/  S2R R0, SR_TID.X ;  /* 0x0000000000007919 */ /* 0x000e6e0000002100 */
[----:B------:R-:W2:Y:S01]  /*0020*/  LDC.64 R10, c[0x0][0x228] ;  /* 0x00008a00ff0a7b82 */ /* 0x000ea20000000a00 */
[----:B------:R-:W-:Y:S01]  /*0030*/  ULDC.64 UR4, c[0x0][0x208] ;  /* 0x0000820000047ab9 */ /* 0x000fe20000000a00 */
[----:B------:R-:W3:Y:S06]  /*0040*/  S2R R3, SR_CTAID.X ;  /* 0x0000000000037919 */ /* 0x000eec0000002500 */
[----:B------:R-:W4:Y:S08]  /*0050*/  LDC.64 R6, c[0x0][0x218] ;  /* 0x00008600ff067b82 */ /* 0x000f300000000a00 */
[----:B------:R-:W5:Y:S08]  /*0060*/  LDC.64 R8, c[0x0][0x220] ;  /* 0x00008800ff087b82 */ /* 0x000f700000000a00 */
[----:B------:R-:W5:Y:S01]  /*0070*/  LDC.64 R12, c[0x0][0x230] ;  /* 0x00008c00ff0c7b82 */ /* 0x000f620000000a00 */
[----:B-1----:R-:W-:-:S07]  /*0080*/  LOP3.LUT R0, R0, 0x7f, RZ, 0xc0, !PT ;  /* 0x0000007f00007812 */ /* 0x002fce00078ec0ff */
[----:B------:R-:W1:Y:S01]  /*0090*/  LDC.64 R4, c[0x0][0x238] ;  /* 0x00008e00ff047b82 */ /* 0x000e620000000a00 */
[----:B---3--:R-:W-:Y:S02]  /*00a0*/  SHF.R.S32.HI R2, RZ, 0x18, R3 ;  /* 0x00000018ff027819 */ /* 0x008fe40000011403 */
[----:B------:R-:W-:Y:S02]  /*00b0*/  LEA R0, R3, R0, 0x7 ;  /* 0x0000000003007211 */ /* 0x000fe400078e38ff */
[----:B------:R-:W-:-:S04]  /*00c0*/  SGXT R3, R2, 0x1 ;  /* 0x000000010203781a */ /* 0x000fc80000000200 */
[----:B------:R-:W-:-:S04]  /*00d0*/  LEA.HI R3, R3, R0, RZ, 0x6 ;  /* 0x0000000003037211 */ /* 0x000fc800078f30ff */
[----:B------:R-:W-:-:S04]  /*00e0*/  SHF.R.S32.HI R3, RZ, 0x6, R3 ;  /* 0x00000006ff037819 */ /* 0x000fc80000011403 */
[----:B------:R-:W-:-:S04]  /*00f0*/  LEA.HI R2, R3, R3, RZ, 0x5 ;  /* 0x0000000303027211 */ /* 0x000fc800078f28ff */
[----:B------:R-:W-:-:S04]  /*0100*/  LOP3.LUT R2, R2, 0xffffffe0, RZ, 0xc0, !PT ;  /* 0xffffffe002027812 */ /* 0x000fc800078ec0ff */
[----:B------:R-:W-:Y:S02]  /*0110*/  IADD3 R15, R3, -R2, RZ ;  /* 0x80000002030f7210 */ /* 0x000fe40007ffe0ff */
[----:B------:R-:W3:Y:S03]  /*0120*/  LDC.64 R2, c[0x0][0x210] ;  /* 0x00008400ff027b82 */ /* 0x000ee60000000a00 */
[----:B--2---:R-:W-:-:S05]  /*0130*/  IMAD.WIDE R10, R15, 0x4, R10 ;  /* 0x000000040f0a7825 */ /* 0x004fca00078e020a */
[----:B------:R2:W2:Y:S01]  /*0140*/  LDG.E.EL R16, desc[UR4][R10.64] ;  /* 0x000000040a107981 */ /* 0x0004a2000c2e1900 */
[----:B----4-:R-:W-:-:S04]  /*0150*/  IMAD.WIDE R6, R15, 0x4, R6 ;  /* 0x000000040f067825 */ /* 0x010fc800078e0206 */
[C---:B-----5:R-:W-:Y:S02]  /*0160*/  IMAD.WIDE R8, R15.reuse, 0x4, R8 ;  /* 0x000000040f087825 */ /* 0x060fe400078e0208 */
[----:B------:R4:W5:Y:S02]  /*0170*/  LDG.E.EL R7, desc[UR4][R6.64] ;  /* 0x0000000406077981 */ /* 0x000964000c2e1900 */
[----:B---3--:R-:W-:Y:S02]  /*0180*/  IMAD.WIDE R2, R0, 0x4, R2 ;  /* 0x0000000400027825 */ /* 0x008fe400078e0202 */
[----:B------:R-:W3:Y:S04]  /*0190*/  LDG.E.EL R8, desc[UR4][R8.64] ;  /* 0x0000000408087981 */ /* 0x000ee8000c2e1900 */
[----:B------:R-:W5:Y:S01]  /*01a0*/  LDG.E R14, desc[UR4][R2.64] ;  /* 0x00000004020e7981 */ /* 0x000f62000c1e1900 */
[----:B0-2---:R-:W-:-:S04]  /*01b0*/  IMAD.WIDE R10, R15, 0x4, R12 ;  /* 0x000000040f0a7825 */ /* 0x005fc800078e020c */
[----:B-1----:R-:W-:Y:S02]  /*01c0*/  IMAD.WIDE R12, R15, 0x4, R4 ;  /* 0x000000040f0c7825 */ /* 0x002fe400078e0204 */
[----:B------:R-:W2:Y:S01]  /*01d0*/  LDG.E.EL R10, desc[UR4][R10.64] ;  /* 0x000000040a0a7981 */ /* 0x000ea2000c2e1900 */
[----:B----4-:R-:W-:Y:S01]  /*01e0*/  HFMA2.MMA R6, -RZ, RZ, 1.625, 0 ;  /* 0x3e800000ff067435 */ /* 0x010fe200000001ff */
[----:B------:R-:W0:Y:S02]  /*01f0*/  LDC.64 R4, c[0x0][0x240] ;  /* 0x00009000ff047b82 */ /* 0x000e240000000a00 */
[----:B------:R-:W2:Y:S01]  /*0200*/  LDG.E.EL R13, desc[UR4][R12.64] ;  /* 0x000000040c0d7981 */ /* 0x000ea2000c2e1900 */
[----:B0-----:R-:W-:-:S04]  /*0210*/  IMAD.WIDE R4, R0, 0x4, R4 ;  /* 0x0000000400047825 */ /* 0x001fc800078e0204 */
[----:B------:R-:W-:-:S04]  /*0220*/  FADD R16, R16, 9.9999997473787516356e-06 ;  /* 0x3727c5ac10107421 */ /* 0x000fc80000000000 */
[----:B------:R-:W0:Y:S02]  /*0230*/  MUFU.SQRT R15, R16 ;  /* 0x00000010000f7308 */ /* 0x000e240000002000 */
[C---:B0-----:R-:W-:Y:S02]  /*0240*/  FSETP.GT.AND P0, PT, R15.reuse, 8.50705917302346158658e+37, PT ;  /* 0x7e8000000f00780b */ /* 0x041fe40003f04000 */
[----:B------:R-:W-:-:S11]  /*0250*/  FSETP.GEU.AND P1, PT, R15, 1.175494350822287508e-38, PT ;  /* 0x008000000f00780b */ /* 0x000fd60003f2e000 */
[----:B------:R-:W-:-:S04]  /*0260*/  @P0 FMUL R15, R15, 0.25 ;  /* 0x3e8000000f0f0820 */ /* 0x000fc80000400000 */
[----:B------:R-:W-:-:S06]  /*0270*/  @!P1 FMUL R15, R15, 16777216 ;  /* 0x4b8000000f0f9820 */ /* 0x000fcc0000400000 */
[----:B------:R-:W0:Y:S01]  /*0280*/  MUFU.RCP R15, R15 ;  /* 0x0000000f000f7308 */ /* 0x000e220000001000 */
[----:B------:R-:W-:Y:S01]  /*0290*/  FSEL R6, R6, 1, P0 ;  /* 0x3f80000006067808 */ /* 0x000fe20000000000 */
[----:B-----5:R-:W-:-:S04]  /*02a0*/  FADD R7, R14, R7 ;  /* 0x000000070e077221 */ /* 0x020fc80000000000 */
[----:B------:R-:W-:Y:S01]  /*02b0*/  @!P1 FMUL R6, R6, 16777216 ;  /* 0x4b80000006069820 */ /* 0x000fe20000400000 */
[----:B---3--:R-:W-:-:S03]  /*02c0*/  FADD R8, -R8, R7 ;  /* 0x0000000708087221 */ /* 0x008fc60000000100 */
[----:B0-----:R-:W-:-:S04]  /*02d0*/  FMUL R9, R15, R6 ;  /* 0x000000060f097220 */ /* 0x001fc80000400000 */
[----:B------:R-:W-:-:S04]  /*02e0*/  FMUL R8, R8, R9 ;  /* 0x0000000908087220 */ /* 0x000fc80000400000 */
[----:B--2---:R-:W-:-:S05]  /*02f0*/  FFMA R8, R10, R8, R13 ;  /* 0x000000080a087223 */ /* 0x004fca000000000d */
[----:B------:R-:W-:-:S04]  /*0300*/  FSETP.GEU.AND P0, PT, R8, RZ, PT ;  /* 0x000000ff0800720b */ /* 0x000fc80003f0e000 */
[----:B------:R-:W-:Y:S01]  /*0310*/  FSEL R9, R8, RZ, P0 ;  /* 0x000000ff08097208 */ /* 0x000fe20000000000 */
[----:B------:R-:W-:Y:S04]  /*0320*/  STG.E desc[UR4][R2.64], R7 ;  /* 0x0000000702007986 */ /* 0x000fe8000c101904 */
[----:B------:R-:W-:Y:S01]  /*0330*/  STG.E desc[UR4][R4.64], R9 ;  /* 0x0000000904007986 */ /* 0x000fe2000c101904 */
[----:B------:R-:W-:Y:S05]  /*0340*/  EXIT ;  /* 0x000000000000794d */ /* 0x000fea0003800000 */
.L_x_0:
[----:B------:R-:W-:-:S00]  /*0350*/  BRA `(.L_x_0) ;  /* 0xfffffffc00fc7947 */ /* 0x000fc0000383ffff */
[----:B------:R-:W-:-:S00]  /*0360*/  NOP ;  /* 0x0000000000007918 */ /* 0x000fc00000000000 */
        /* <DEDUP_REMOVED lines=9> */
.L_x_1:


//--------------------- .nv.global.init           --------------------------
	.section	.nv.global.init,"aw",@progbits
.nv.global.init:
	.type		_$_str,@object
	.size		_$_str,(_$_str_$_2 - _$_str)
_$_str:
        /*0000*/ 	.byte	0x5f, 0x5f, 0x43, 0x55, 0x44, 0x41, 0x5f, 0x46, 0x54, 0x5a, 0x00
	.type		_$_str_$_2,@object
	.size		_$_str_$_2,(.L_1 - _$_str_$_2)
_$_str_$_2:
        /*000b*/ 	.byte	0x5f, 0x5f, 0x43, 0x55, 0x44, 0x41, 0x5f, 0x50, 0x52, 0x45, 0x43, 0x5f, 0x53, 0x51, 0x52, 0x54
        /*001b*/ 	.byte	0x00
.L_1:


//--------------------- .nv.constant0.triton_poi_fused__native_batch_norm_legit_no_training_convolution_relu_6 --------------------------
	.section	.nv.constant0.triton_poi_fused__native_batch_norm_legit_no_training_convolution_relu_6,"a",@progbits
	.sectionflags	@""
	.align	4
.nv.constant0.triton_poi_fused__native_batch_norm_legit_no_training_convolution_relu_6:
	.zero		588
